	.headerflags	@"EF_CUDA_TEXMODE_UNIFIED EF_CUDA_64BIT_ADDRESS EF_CUDA_ACCELERATORS EF_CUDA_SM90 EF_CUDA_VIRTUAL_SM(EF_CUDA_SM90)"
	.elftype	@"ET_EXEC"


//--------------------- .nv.info                  --------------------------
	.section	.nv.info,"",@"SHT_CUDA_INFO"
	.align	4


	//----- nvinfo : EIATTR_REGCOUNT
	.align		4
        /*0000*/ 	.byte	0x04, 0x2f
        /*0002*/ 	.short	(.L_1 - .L_0)
	.align		4
.L_0:
        /*0004*/ 	.word	index@(triton_poi_fused_convolution_2)
        /*0008*/ 	.word	0x0000000c


	//----- nvinfo : EIATTR_MIN_STACK_SIZE
	.align		4
.L_1:
        /*000c*/ 	.byte	0x04, 0x12
        /*000e*/ 	.short	(.L_3 - .L_2)
	.align		4
.L_2:
        /*0010*/ 	.word	index@(triton_poi_fused_convolution_2)
        /*0014*/ 	.word	0x00000000


	//----- nvinfo : EIATTR_FRAME_SIZE
	.align		4
.L_3:
        /*0018*/ 	.byte	0x04, 0x11
        /*001a*/ 	.short	(.L_5 - .L_4)
	.align		4
.L_4:
        /*001c*/ 	.word	index@(triton_poi_fused_convolution_2)
        /*0020*/ 	.word	0x00000000


	//----- nvinfo : EIATTR_MIN_STACK_SIZE
	.align		4
.L_5:
        /*0024*/ 	.byte	0x04, 0x12
        /*0026*/ 	.short	(.L_7 - .L_6)
	.align		4
.L_6:
        /*0028*/ 	.word	index@(triton_poi_fused_convolution_2)
        /*002c*/ 	.word	0x00000000
.L_7:


//--------------------- .nv.info.triton_poi_fused_convolution_2 --------------------------
	.section	.nv.info.triton_poi_fused_convolution_2,"",@"SHT_CUDA_INFO"
	.sectionflags	@""
	.align	4


	//----- nvinfo : EIATTR_CUDA_API_VERSION
	.align		4
        /*0000*/ 	.byte	0x04, 0x37
        /*0002*/ 	.short	(.L_9 - .L_8)
.L_8:
        /*0004*/ 	.word	0x0000007c


	//----- nvinfo : EIATTR_KPARAM_INFO
	.align		4
.L_9:
        /*0008*/ 	.byte	0x04, 0x17
        /*000a*/ 	.short	(.L_11 - .L_10)
.L_10:
        /*000c*/ 	.word	0x00000000
        /*0010*/ 	.short	0x0002
        /*0012*/ 	.short	0x0010
        /*0014*/ 	.byte	0x00, 0xf0, 0x11, 0x00


	//----- nvinfo : EIATTR_KPARAM_INFO
	.align		4
.L_11:
        /*0018*/ 	.byte	0x04, 0x17
        /*001a*/ 	.short	(.L_13 - .L_12)
.L_12:
        /*001c*/ 	.word	0x00000000
        /*0020*/ 	.short	0x0001
        /*0022*/ 	.short	0x0008
        /*0024*/ 	.byte	0x00, 0xf4, 0x21, 0x00


	//----- nvinfo : EIATTR_KPARAM_INFO
	.align		4
.L_13:
        /*0028*/ 	.byte	0x04, 0x17
        /*002a*/ 	.short	(.L_15 - .L_14)
.L_14:
        /*002c*/ 	.word	0x00000000
        /*0030*/ 	.short	0x0000
        /*0032*/ 	.short	0x0000
        /*0034*/ 	.byte	0x00, 0xf4, 0x21, 0x00


	//----- nvinfo : EIATTR_SPARSE_MMA_MASK
	.align		4
.L_15:
        /*0038*/ 	.byte	0x03, 0x50
        /*003a*/ 	.short	0x0000


	//----- nvinfo : EIATTR_MAXREG_COUNT
	.align		4
        /*003c*/ 	.byte	0x03, 0x1b
        /*003e*/ 	.short	0x00ff


	//----- nvinfo : EIATTR_EXIT_INSTR_OFFSETS
	.align		4
        /*0040*/ 	.byte	0x04, 0x1c
        /*0042*/ 	.short	(.L_17 - .L_16)


	//   ....[0]....
.L_16:
        /*0044*/ 	.word	0x000001b0


	//   ....[1]....
        /*0048*/ 	.word	0x000001d0


	//----- nvinfo : EIATTR_REQNTID
	.align		4
.L_17:
        /*004c*/ 	.byte	0x04, 0x10
        /*004e*/ 	.short	(.L_19 - .L_18)
.L_18:
        /*0050*/ 	.word	0x00000080
        /*0054*/ 	.word	0x00000001
        /*0058*/ 	.word	0x00000001


	//----- nvinfo : EIATTR_CBANK_PARAM_SIZE
	.align		4
.L_19:
        /*005c*/ 	.byte	0x03, 0x19
        /*005e*/ 	.short	0x0014


	//----- nvinfo : EIATTR_PARAM_CBANK
	.align		4
        /*0060*/ 	.byte	0x04, 0x0a
        /*0062*/ 	.short	(.L_21 - .L_20)
	.align		4
.L_20:
        /*0064*/ 	.word	index@(.nv.constant0.triton_poi_fused_convolution_2)
        /*0068*/ 	.short	0x0210
        /*006a*/ 	.short	0x0014


	//----- nvinfo : EIATTR_SW_WAR
	.align		4
.L_21:
        /*006c*/ 	.byte	0x04, 0x36
        /*006e*/ 	.short	(.L_23 - .L_22)
.L_22:
        /*0070*/ 	.word	0x00000008
.L_23:


//--------------------- .nv.callgraph             --------------------------
	.section	.nv.callgraph,"",@"SHT_CUDA_CALLGRAPH"
	.align	4
	.sectionentsize	8
	.align		4
        /*0000*/ 	.word	0x00000000
	.align		4
        /*0004*/ 	.word	0xffffffff
	.align		4
        /*0008*/ 	.word	0x00000000
	.align		4
        /*000c*/ 	.word	0xfffffffe
	.align		4
        /*0010*/ 	.word	0x00000000
	.align		4
        /*0014*/ 	.word	0xfffffffd
	.align		4
        /*0018*/ 	.word	0x00000000
	.align		4
        /*001c*/ 	.word	0xfffffffc


//--------------------- .text.triton_poi_fused_convolution_2 --------------------------
	.section	.text.triton_poi_fused_convolution_2,"ax",@progbits
	.align	128
        .global         triton_poi_fused_convolution_2
        .type           triton_poi_fused_convolution_2,@function
        .size           triton_poi_fused_convolution_2,(.L_x_1 - triton_poi_fused_convolution_2)
        .other          triton_poi_fused_convolution_2,@"STO_CUDA_ENTRY STV_DEFAULT"
triton_poi_fused_convolution_2:
.text.triton_poi_fused_convolution_2:
[----:B------:R-:W0:Y:S02]  /*0000*/  LDC R1, c[0x0][0x28] ;  /* 0x00000a00ff017b82 */ /* 0x000e240000000800 */
[----:B------:R-:W1:Y:S01]  /*0010*/  S2R R0, SR_TID.X ;  /* 0x0000000000007919 */ /* 0x000e620000002100 */
[----:B------:R-:W2:Y:S01]  /*0020*/  LDC.64 R2, c[0x0][0x210] ;  /* 0x00008400ff027b82 */ /* 0x000ea20000000a00 */
[----:B------:R-:W-:Y:S01]  /*0030*/  ULDC.64 UR4, c[0x0][0x208] ;  /* 0x0000820000047ab9 */ /* 0x000fe20000000a00 */
[----:B------:R-:W3:Y:S06]  /*0040*/  S2R R7, SR_CTAID.X ;  /* 0x0000000000077919 */ /* 0x000eec0000002500 */
[----:B------:R-:W4:Y:S01]  /*0050*/  LDC.64 R4, c[0x0][0x218] ;  /* 0x00008600ff047b82 */ /* 0x000f220000000a00 */
[----:B-1----:R-:W-:Y:S01]  /*0060*/  IMAD.SHL.U32 R0, R0, 0x2, RZ ;  /* 0x0000000200007824 */ /* 0x002fe200078e00ff */
[----:B---3--:R-:W-:-:S04]  /*0070*/  SHF.R.S32.HI R6, RZ, 0x17, R7 ;  /* 0x00000017ff067819 */ /* 0x008fc80000011407 */
[----:B------:R-:W-:Y:S02]  /*0080*/  LOP3.LUT R0, R0, 0xfe, RZ, 0xc0, !PT ;  /* 0x000000fe00007812 */ /* 0x000fe400078ec0ff */
[----:B------:R-:W-:-:S03]  /*0090*/  SGXT R6, R6, 0x1 ;  /* 0x000000010606781a */ /* 0x000fc60000000200 */
[----:B------:R-:W-:-:S04]  /*00a0*/  IMAD R7, R7, 0x100, R0 ;  /* 0x0000010007077824 */ /* 0x000fc800078e0200 */
[C---:B--2---:R-:W-:Y:S01]  /*00b0*/  IMAD.WIDE R2, R7.reuse, 0x4, R2 ;  /* 0x0000000407027825 */ /* 0x044fe200078e0202 */
[----:B------:R-:W-:Y:S02]  /*00c0*/  LEA.HI R6, R6, R7, RZ, 0x6 ;  /* 0x0000000706067211 */ /* 0x000fe400078f30ff */
[----:B------:R-:W-:Y:S02]  /*00d0*/  ISETP.GE.AND P0, PT, R7, 0x400, PT ;  /* 0x000004000700780c */ /* 0x000fe40003f06270 */
[----:B------:R-:W-:-:S04]  /*00e0*/  SHF.R.S32.HI R6, RZ, 0x6, R6 ;  /* 0x00000006ff067819 */ /* 0x000fc80000011406 */
[----:B------:R-:W-:-:S04]  /*00f0*/  LEA.HI R0, R6, R6, RZ, 0x2 ;  /* 0x0000000606007211 */ /* 0x000fc800078f10ff */
[----:B------:R-:W-:Y:S01]  /*0100*/  LOP3.LUT R9, R0, 0xfffffffc, RZ, 0xc0, !PT ;  /* 0xfffffffc00097812 */ /* 0x000fe200078ec0ff */
[----:B------:R-:W-:-:S04]  /*0110*/  IMAD.MOV.U32 R0, RZ, RZ, RZ ;  /* 0x000000ffff007224 */ /* 0x000fc800078e00ff */
[----:B------:R-:W-:Y:S01]  /*0120*/  IMAD.IADD R9, R6, 0x1, -R9 ;  /* 0x0000000106097824 */ /* 0x000fe200078e0a09 */
[----:B------:R-:W-:-:S03]  /*0130*/  CS2R R6, SRZ ;  /* 0x0000000000067805 */ /* 0x000fc6000001ff00 */
[----:B----4-:R-:W-:-:S03]  /*0140*/  IMAD.WIDE R4, R9, 0x4, R4 ;  /* 0x0000000409047825 */ /* 0x010fc600078e0204 */
[----:B------:R-:W2:Y:S01]  /*0150*/  @!P0 LDG.E.64 R6, desc[UR4][R2.64] ;  /* 0x0000000402068981 */ /* 0x000ea2000c1e1b00 */
[----:B------:R-:W-:-:S03]  /*0160*/  IMAD.MOV.U32 R9, RZ, RZ, RZ ;  /* 0x000000ffff097224 */ /* 0x000fc600078e00ff */
[----:B------:R-:W2:Y:S04]  /*0170*/  @!P0 LDG.E.EL R0, desc[UR4][R4.64] ;  /* 0x0000000404008981 */ /* 0x000ea8000c2e1900 */
[----:B------:R-:W3:Y:S01]  /*0180*/  @!P0 LDG.E.EL R9, desc[UR4][R4.64] ;  /* 0x0000000404098981 */ /* 0x000ee2000c2e1900 */
[----:B--2---:R-:W-:Y:S01]  /*0190*/  FADD R7, R0, R7 ;  /* 0x0000000700077221 */ /* 0x004fe20000000000 */
[----:B---3--:R-:W-:Y:S01]  /*01a0*/  FADD R6, R9, R6 ;  /* 0x0000000609067221 */ /* 0x008fe20000000000 */
[----:B------:R-:W-:Y:S06]  /*01b0*/  @P0 EXIT ;  /* 0x000000000000094d */ /* 0x000fec0003800000 */
[----:B------:R-:W-:Y:S01]  /*01c0*/  STG.E.64 desc[UR4][R2.64], R6 ;  /* 0x0000000602007986 */ /* 0x000fe2000c101b04 */
[----:B------:R-:W-:Y:S05]  /*01d0*/  EXIT ;  /* 0x000000000000794d */ /* 0x000fea0003800000 */
.L_x_0:
[----:B------:R-:W-:-:S00]  /*01e0*/  BRA `(.L_x_0) ;  /* 0xfffffffc00fc7947 */ /* 0x000fc0000383ffff */
[----:B------:R-:W-:-:S00]  /*01f0*/  NOP ;  /* 0x0000000000007918 */ /* 0x000fc00000000000 */
        /* <DEDUP_REMOVED lines=8> */
.L_x_1:


//--------------------- .nv.constant0.triton_poi_fused_convolution_2 --------------------------
	.section	.nv.constant0.triton_poi_fused_convolution_2,"a",@progbits
	.sectionflags	@""
	.align	4
.nv.constant0.triton_poi_fused_convolution_2:
	.zero		548
